	.headerflags	@"EF_CUDA_TEXMODE_UNIFIED EF_CUDA_64BIT_ADDRESS EF_CUDA_ACCELERATORS EF_CUDA_SM90 EF_CUDA_VIRTUAL_SM(EF_CUDA_SM90)"
	.elftype	@"ET_EXEC"


//--------------------- .nv.info                  --------------------------
	.section	.nv.info,"",@"SHT_CUDA_INFO"
	.align	4


	//----- nvinfo : EIATTR_REGCOUNT
	.align		4
        /*0000*/ 	.byte	0x04, 0x2f
        /*0002*/ 	.short	(.L_1 - .L_0)
	.align		4
.L_0:
        /*0004*/ 	.word	index@(triton_poi_fused_mean_mul_sigmoid_44)
        /*0008*/ 	.word	0x0000001a


	//----- nvinfo : EIATTR_MIN_STACK_SIZE
	.align		4
.L_1:
        /*000c*/ 	.byte	0x04, 0x12
        /*000e*/ 	.short	(.L_3 - .L_2)
	.align		4
.L_2:
        /*0010*/ 	.word	index@(triton_poi_fused_mean_mul_sigmoid_44)
        /*0014*/ 	.word	0x00000000


	//----- nvinfo : EIATTR_FRAME_SIZE
	.align		4
.L_3:
        /*0018*/ 	.byte	0x04, 0x11
        /*001a*/ 	.short	(.L_5 - .L_4)
	.align		4
.L_4:
        /*001c*/ 	.word	index@(triton_poi_fused_mean_mul_sigmoid_44)
        /*0020*/ 	.word	0x00000000


	//----- nvinfo : EIATTR_MIN_STACK_SIZE
	.align		4
.L_5:
        /*0024*/ 	.byte	0x04, 0x12
        /*0026*/ 	.short	(.L_7 - .L_6)
	.align		4
.L_6:
        /*0028*/ 	.word	index@(triton_poi_fused_mean_mul_sigmoid_44)
        /*002c*/ 	.word	0x00000000
.L_7:


//--------------------- .nv.info.triton_poi_fused_mean_mul_sigmoid_44 --------------------------
	.section	.nv.info.triton_poi_fused_mean_mul_sigmoid_44,"",@"SHT_CUDA_INFO"
	.sectionflags	@""
	.align	4


	//----- nvinfo : EIATTR_CUDA_API_VERSION
	.align		4
        /*0000*/ 	.byte	0x04, 0x37
        /*0002*/ 	.short	(.L_9 - .L_8)
.L_8:
        /*0004*/ 	.word	0x0000007c


	//----- nvinfo : EIATTR_KPARAM_INFO
	.align		4
.L_9:
        /*0008*/ 	.byte	0x04, 0x17
        /*000a*/ 	.short	(.L_11 - .L_10)
.L_10:
        /*000c*/ 	.word	0x00000000
        /*0010*/ 	.short	0x0002
        /*0012*/ 	.short	0x0010
        /*0014*/ 	.byte	0x00, 0xf0, 0x11, 0x00


	//----- nvinfo : EIATTR_KPARAM_INFO
	.align		4
.L_11:
        /*0018*/ 	.byte	0x04, 0x17
        /*001a*/ 	.short	(.L_13 - .L_12)
.L_12:
        /*001c*/ 	.word	0x00000000
        /*0020*/ 	.short	0x0001
        /*0022*/ 	.short	0x0008
        /*0024*/ 	.byte	0x00, 0xf4, 0x21, 0x00


	//----- nvinfo : EIATTR_KPARAM_INFO
	.align		4
.L_13:
        /*0028*/ 	.byte	0x04, 0x17
        /*002a*/ 	.short	(.L_15 - .L_14)
.L_14:
        /*002c*/ 	.word	0x00000000
        /*0030*/ 	.short	0x0000
        /*0032*/ 	.short	0x0000
        /*0034*/ 	.byte	0x00, 0xf4, 0x21, 0x00


	//----- nvinfo : EIATTR_SPARSE_MMA_MASK
	.align		4
.L_15:
        /*0038*/ 	.byte	0x03, 0x50
        /*003a*/ 	.short	0x0000


	//----- nvinfo : EIATTR_MAXREG_COUNT
	.align		4
        /*003c*/ 	.byte	0x03, 0x1b
        /*003e*/ 	.short	0x00ff


	//----- nvinfo : EIATTR_EXIT_INSTR_OFFSETS
	.align		4
        /*0040*/ 	.byte	0x04, 0x1c
        /*0042*/ 	.short	(.L_17 - .L_16)


	//   ....[0]....
.L_16:
        /*0044*/ 	.word	0x00000890


	//   ....[1]....
        /*0048*/ 	.word	0x000008d0


	//----- nvinfo : EIATTR_REQNTID
	.align		4
.L_17:
        /*004c*/ 	.byte	0x04, 0x10
        /*004e*/ 	.short	(.L_19 - .L_18)
.L_18:
        /*0050*/ 	.word	0x00000080
        /*0054*/ 	.word	0x00000001
        /*0058*/ 	.word	0x00000001


	//----- nvinfo : EIATTR_CBANK_PARAM_SIZE
	.align		4
.L_19:
        /*005c*/ 	.byte	0x03, 0x19
        /*005e*/ 	.short	0x0014


	//----- nvinfo : EIATTR_PARAM_CBANK
	.align		4
        /*0060*/ 	.byte	0x04, 0x0a
        /*0062*/ 	.short	(.L_21 - .L_20)
	.align		4
.L_20:
        /*0064*/ 	.word	index@(.nv.constant0.triton_poi_fused_mean_mul_sigmoid_44)
        /*0068*/ 	.short	0x0210
        /*006a*/ 	.short	0x0014


	//----- nvinfo : EIATTR_SW_WAR
	.align		4
.L_21:
        /*006c*/ 	.byte	0x04, 0x36
        /*006e*/ 	.short	(.L_23 - .L_22)
.L_22:
        /*0070*/ 	.word	0x00000008
.L_23:


//--------------------- .nv.callgraph             --------------------------
	.section	.nv.callgraph,"",@"SHT_CUDA_CALLGRAPH"
	.align	4
	.sectionentsize	8
	.align		4
        /*0000*/ 	.word	0x00000000
	.align		4
        /*0004*/ 	.word	0xffffffff
	.align		4
        /*0008*/ 	.word	0x00000000
	.align		4
        /*000c*/ 	.word	0xfffffffe
	.align		4
        /*0010*/ 	.word	0x00000000
	.align		4
        /*0014*/ 	.word	0xfffffffd
	.align		4
        /*0018*/ 	.word	0x00000000
	.align		4
        /*001c*/ 	.word	0xfffffffc


//--------------------- .text.triton_poi_fused_mean_mul_sigmoid_44 --------------------------
	.section	.text.triton_poi_fused_mean_mul_sigmoid_44,"ax",@progbits
	.align	128
        .global         triton_poi_fused_mean_mul_sigmoid_44
        .type           triton_poi_fused_mean_mul_sigmoid_44,@function
        .size           triton_poi_fused_mean_mul_sigmoid_44,(.L_x_1 - triton_poi_fused_mean_mul_sigmoid_44)
        .other          triton_poi_fused_mean_mul_sigmoid_44,@"STO_CUDA_ENTRY STV_DEFAULT"
triton_poi_fused_mean_mul_sigmoid_44:
.text.triton_poi_fused_mean_mul_sigmoid_44:
[----:B------:R-:W0:Y:S02]  /*0000*/  LDC R1, c[0x0][0x28] ;  /* 0x00000a00ff017b82 */ /* 0x000e240000000800 */
[----:B------:R-:W1:Y:S01]  /*0010*/  S2R R0, SR_TID.X ;  /* 0x0000000000007919 */ /* 0x000e620000002100 */
[----:B------:R-:W-:Y:S01]  /*0020*/  HFMA2.MMA R2, -RZ, RZ, 0, 0 ;  /* 0x00000000ff027435 */ /* 0x000fe200000001ff */
[----:B------:R-:W2:Y:S01]  /*0030*/  LDC.64 R10, c[0x0][0x210] ;  /* 0x00008400ff0a7b82 */ /* 0x000ea20000000a00 */
[----:B------:R-:W-:Y:S01]  /*0040*/  CS2R R8, SRZ ;  /* 0x0000000000087805 */ /* 0x000fe2000001ff00 */
[----:B------:R-:W3:Y:S01]  /*0050*/  S2R R3, SR_CTAID.X ;  /* 0x0000000000037919 */ /* 0x000ee20000002500 */
[----:B------:R-:W-:Y:S01]  /*0060*/  ULDC.64 UR4, c[0x0][0x208] ;  /* 0x0000820000047ab9 */ /* 0x000fe20000000a00 */
[----:B------:R-:W-:Y:S02]  /*0070*/  CS2R R6, SRZ ;  /* 0x0000000000067805 */ /* 0x000fe4000001ff00 */
[----:B-1----:R-:W-:-:S04]  /*0080*/  SHF.L.U32 R0, R0, 0x1, RZ ;  /* 0x0000000100007819 */ /* 0x002fc800000006ff */
[----:B------:R-:W-:-:S04]  /*0090*/  LOP3.LUT R0, R0, 0xfe, RZ, 0xc0, !PT ;  /* 0x000000fe00007812 */ /* 0x000fc800078ec0ff */
[----:B---3--:R-:W-:-:S04]  /*00a0*/  LEA R3, R3, R0, 0x8 ;  /* 0x0000000003037211 */ /* 0x008fc800078e40ff */
[C---:B------:R-:W-:Y:S01]  /*00b0*/  ISETP.GE.AND P0, PT, R3.reuse, 0x1c80, PT ;  /* 0x00001c800300780c */ /* 0x040fe20003f06270 */
[----:B------:R-:W-:-:S05]  /*00c0*/  IMAD.HI R0, R3, -0x7047dc11, R2 ;  /* 0x8fb823ef03007827 */ /* 0x000fca00078e0202 */
[----:B------:R-:W-:-:S04]  /*00d0*/  SHF.R.U32.HI R5, RZ, 0x1f, R0 ;  /* 0x0000001fff057819 */ /* 0x000fc80000011600 */
[----:B------:R-:W-:-:S05]  /*00e0*/  LEA.HI.SX32 R5, R0, R5, 0x16 ;  /* 0x0000000500057211 */ /* 0x000fca00078fb2ff */
[----:B------:R-:W-:-:S04]  /*00f0*/  IMAD R0, R5, -0x720, R3 ;  /* 0xfffff8e005007824 */ /* 0x000fc800078e0203 */
[----:B------:R-:W-:-:S04]  /*0100*/  IMAD R19, R5, 0x1c80, R0 ;  /* 0x00001c8005137824 */ /* 0x000fc800078e0200 */
[----:B--2---:R-:W-:Y:S01]  /*0110*/  IMAD.WIDE R12, R19, 0x4, R10 ;  /* 0x00000004130c7825 */ /* 0x004fe200078e020a */
[----:B------:R-:W-:-:S04]  /*0120*/  IADD3 R15, R19, 0x720, RZ ;  /* 0x00000720130f7810 */ /* 0x000fc80007ffe0ff */
[----:B------:R-:W2:Y:S01]  /*0130*/  @!P0 LDG.E.64 R8, desc[UR4][R12.64] ;  /* 0x000000040c088981 */ /* 0x000ea2000c1e1b00 */
[----:B------:R-:W-:-:S05]  /*0140*/  IMAD.WIDE R14, R15, 0x4, R10 ;  /* 0x000000040f0e7825 */ /* 0x000fca00078e020a */
[----:B------:R-:W3:Y:S01]  /*0150*/  @!P0 LDG.E.64 R6, desc[UR4][R14.64] ;  /* 0x000000040e068981 */ /* 0x000ee2000c1e1b00 */
[----:B------:R-:W-:Y:S02]  /*0160*/  IADD3 R17, R19, 0xe40, RZ ;  /* 0x00000e4013117810 */ /* 0x000fe40007ffe0ff */
[----:B------:R-:W-:Y:S02]  /*0170*/  CS2R R4, SRZ ;  /* 0x0000000000047805 */ /* 0x000fe4000001ff00 */
[----:B------:R-:W-:Y:S01]  /*0180*/  IADD3 R19, R19, 0x1560, RZ ;  /* 0x0000156013137810 */ /* 0x000fe20007ffe0ff */
[----:B------:R-:W-:-:S05]  /*0190*/  IMAD.WIDE R16, R17, 0x4, R10 ;  /* 0x0000000411107825 */ /* 0x000fca00078e020a */
[----:B------:R-:W4:Y:S01]  /*01a0*/  @!P0 LDG.E.64 R4, desc[UR4][R16.64] ;  /* 0x0000000410048981 */ /* 0x000f22000c1e1b00 */
[----:B------:R-:W-:Y:S01]  /*01b0*/  IMAD.WIDE R18, R19, 0x4, R10 ;  /* 0x0000000413127825 */ /* 0x000fe200078e020a */
[----:B------:R-:W-:-:S06]  /*01c0*/  CS2R R10, SRZ ;  /* 0x00000000000a7805 */ /* 0x000fcc000001ff00 */
[----:B------:R-:W5:Y:S01]  /*01d0*/  @!P0 LDG.E.64 R10, desc[UR4][R18.64] ;  /* 0x00000004120a8981 */ /* 0x000f62000c1e1b00 */
[----:B--2---:R-:W-:-:S04]  /*01e0*/  FADD R0, RZ, -R8 ;  /* 0x80000008ff007221 */ /* 0x004fc80000000000 */
[----:B------:R-:W-:Y:S01]  /*01f0*/  FMUL R2, R0, 1.4426950216293334961 ;  /* 0x3fb8aa3b00027820 */ /* 0x000fe20000400000 */
[----:B---3--:R-:W-:-:S04]  /*0200*/  FADD R0, RZ, -R6 ;  /* 0x80000006ff007221 */ /* 0x008fc80000000000 */
[----:B------:R-:W-:Y:S01]  /*0210*/  FSETP.GEU.AND P2, PT, R2, -126, PT ;  /* 0xc2fc00000200780b */ /* 0x000fe20003f4e000 */
[----:B------:R-:W-:Y:S01]  /*0220*/  FMUL R13, R0, 1.4426950216293334961 ;  /* 0x3fb8aa3b000d7820 */ /* 0x000fe20000400000 */
[----:B------:R-:W-:-:S04]  /*0230*/  FADD R0, RZ, -R9 ;  /* 0x80000009ff007221 */ /* 0x000fc80000000000 */
[----:B------:R-:W-:Y:S01]  /*0240*/  FSETP.GEU.AND P5, PT, R13, -126, PT ;  /* 0xc2fc00000d00780b */ /* 0x000fe20003fae000 */
[----:B------:R-:W-:Y:S01]  /*0250*/  FMUL R12, R0, 1.4426950216293334961 ;  /* 0x3fb8aa3b000c7820 */ /* 0x000fe20000400000 */
[----:B------:R-:W-:Y:S01]  /*0260*/  FADD R0, RZ, -R7 ;  /* 0x80000007ff007221 */ /* 0x000fe20000000000 */
[----:B----4-:R-:W-:-:S03]  /*0270*/  FADD R15, RZ, -R4 ;  /* 0x80000004ff0f7221 */ /* 0x010fc60000000000 */
[----:B------:R-:W-:Y:S01]  /*0280*/  FSETP.GEU.AND P1, PT, R12, -126, PT ;  /* 0xc2fc00000c00780b */ /* 0x000fe20003f2e000 */
[----:B------:R-:W-:Y:S01]  /*0290*/  @!P2 FMUL R2, R2, 0.5 ;  /* 0x3f0000000202a820 */ /* 0x000fe20000400000 */
[----:B------:R-:W-:Y:S01]  /*02a0*/  FMUL R14, R0, 1.4426950216293334961 ;  /* 0x3fb8aa3b000e7820 */ /* 0x000fe20000400000 */
[----:B------:R-:W-:Y:S01]  /*02b0*/  FMUL R16, R15, 1.4426950216293334961 ;  /* 0x3fb8aa3b0f107820 */ /* 0x000fe20000400000 */
[----:B------:R-:W-:Y:S01]  /*02c0*/  FADD R15, RZ, -R5 ;  /* 0x80000005ff0f7221 */ /* 0x000fe20000000000 */
[----:B-----5:R-:W-:Y:S02]  /*02d0*/  FADD R17, RZ, -R10 ;  /* 0x8000000aff117221 */ /* 0x020fe40000000000 */
[----:B------:R-:W-:Y:S01]  /*02e0*/  @!P5 FMUL R13, R13, 0.5 ;  /* 0x3f0000000d0dd820 */ /* 0x000fe20000400000 */
[----:B------:R-:W1:Y:S01]  /*02f0*/  MUFU.EX2 R2, R2 ;  /* 0x0000000200027308 */ /* 0x000e620000000800 */
[----:B------:R-:W-:Y:S01]  /*0300*/  FSETP.GEU.AND P4, PT, R14, -126, PT ;  /* 0xc2fc00000e00780b */ /* 0x000fe20003f8e000 */
[----:B------:R-:W-:Y:S01]  /*0310*/  FMUL R15, R15, 1.4426950216293334961 ;  /* 0x3fb8aa3b0f0f7820 */ /* 0x000fe20000400000 */
[----:B------:R-:W-:Y:S01]  /*0320*/  FSETP.GEU.AND P3, PT, R16, -126, PT ;  /* 0xc2fc00001000780b */ /* 0x000fe20003f6e000 */
[----:B------:R-:W-:Y:S01]  /*0330*/  FMUL R17, R17, 1.4426950216293334961 ;  /* 0x3fb8aa3b11117820 */ /* 0x000fe20000400000 */
[----:B------:R-:W-:-:S02]  /*0340*/  @!P1 FMUL R12, R12, 0.5 ;  /* 0x3f0000000c0c9820 */ /* 0x000fc40000400000 */
[C---:B------:R-:W-:Y:S01]  /*0350*/  FSETP.GEU.AND P6, PT, R15.reuse, -126, PT ;  /* 0xc2fc00000f00780b */ /* 0x040fe20003fce000 */
[----:B------:R2:W3:Y:S06]  /*0360*/  MUFU.EX2 R0, R13 ;  /* 0x0000000d00007308 */ /* 0x0004ec0000000800 */
[----:B------:R-:W-:Y:S01]  /*0370*/  @!P4 FMUL R14, R14, 0.5 ;  /* 0x3f0000000e0ec820 */ /* 0x000fe20000400000 */
[----:B-1----:R-:W-:Y:S01]  /*0380*/  @!P2 FMUL R2, R2, R2 ;  /* 0x000000020202a220 */ /* 0x002fe20000400000 */
[----:B------:R-:W1:Y:S01]  /*0390*/  MUFU.EX2 R12, R12 ;  /* 0x0000000c000c7308 */ /* 0x000e620000000800 */
[----:B--2---:R-:W-:Y:S01]  /*03a0*/  FADD R13, RZ, -R11 ;  /* 0x8000000bff0d7221 */ /* 0x004fe20000000000 */
[----:B------:R-:W-:Y:S01]  /*03b0*/  @!P3 FMUL R16, R16, 0.5 ;  /* 0x3f0000001010b820 */ /* 0x000fe20000400000 */
[----:B------:R-:W-:Y:S01]  /*03c0*/  FADD R2, R2, 1 ;  /* 0x3f80000002027421 */ /* 0x000fe20000000000 */
[----:B------:R-:W-:Y:S01]  /*03d0*/  @!P6 FMUL R15, R15, 0.5 ;  /* 0x3f0000000f0fe820 */ /* 0x000fe20000400000 */
[----:B------:R-:W-:Y:S01]  /*03e0*/  FMUL R21, R13, 1.4426950216293334961 ;  /* 0x3fb8aa3b0d157820 */ /* 0x000fe20000400000 */
[----:B---3--:R-:W-:Y:S01]  /*03f0*/  @!P5 FMUL R0, R0, R0 ;  /* 0x000000000000d220 */ /* 0x008fe20000400000 */
[----:B------:R-:W-:Y:S01]  /*0400*/  FSETP.GEU.AND P5, PT, R17, -126, PT ;  /* 0xc2fc00001100780b */ /* 0x000fe20003fae000 */
[----:B------:R-:W2:Y:S02]  /*0410*/  MUFU.EX2 R14, R14 ;  /* 0x0000000e000e7308 */ /* 0x000ea40000000800 */
[----:B------:R-:W-:Y:S01]  /*0420*/  FSETP.GEU.AND P2, PT, R21, -126, PT ;  /* 0xc2fc00001500780b */ /* 0x000fe20003f4e000 */
[----:B------:R-:W-:Y:S01]  /*0430*/  FADD R18, R0, 1 ;  /* 0x3f80000000127421 */ /* 0x000fe20000000000 */
[----:B------:R-:W-:Y:S01]  /*0440*/  MOV R0, 0x3e800000 ;  /* 0x3e80000000007802 */ /* 0x000fe20000000f00 */
[----:B-1----:R-:W-:Y:S01]  /*0450*/  @!P1 FMUL R12, R12, R12 ;  /* 0x0000000c0c0c9220 */ /* 0x002fe20000400000 */
[----:B------:R-:W-:-:S02]  /*0460*/  FSETP.GT.AND P1, PT, R2, 8.50705917302346158658e+37, PT ;  /* 0x7e8000000200780b */ /* 0x000fc40003f24000 */
[----:B------:R-:W1:Y:S01]  /*0470*/  MUFU.EX2 R16, R16 ;  /* 0x0000001000107308 */ /* 0x000e620000000800 */
[----:B------:R-:W-:-:S03]  /*0480*/  FADD R12, R12, 1 ;  /* 0x3f8000000c0c7421 */ /* 0x000fc60000000000 */
[----:B------:R-:W-:-:S03]  /*0490*/  @!P5 FMUL R17, R17, 0.5 ;  /* 0x3f0000001111d820 */ /* 0x000fc60000400000 */
[----:B------:R-:W-:Y:S01]  /*04a0*/  @!P2 FMUL R21, R21, 0.5 ;  /* 0x3f0000001515a820 */ /* 0x000fe20000400000 */
[----:B--2---:R-:W-:Y:S01]  /*04b0*/  @!P4 FMUL R14, R14, R14 ;  /* 0x0000000e0e0ec220 */ /* 0x004fe20000400000 */
[----:B------:R-:W2:Y:S01]  /*04c0*/  MUFU.EX2 R13, R15 ;  /* 0x0000000f000d7308 */ /* 0x000ea20000000800 */
[----:B------:R-:W-:Y:S02]  /*04d0*/  FSETP.GT.AND P4, PT, R12, 8.50705917302346158658e+37, PT ;  /* 0x7e8000000c00780b */ /* 0x000fe40003f84000 */
[----:B------:R-:W-:Y:S01]  /*04e0*/  FADD R20, R14, 1 ;  /* 0x3f8000000e147421 */ /* 0x000fe20000000000 */
[----:B------:R-:W-:Y:S01]  /*04f0*/  @P1 FMUL R2, R2, 0.25 ;  /* 0x3e80000002021820 */ /* 0x000fe20000400000 */
[----:B-1----:R-:W-:-:S03]  /*0500*/  @!P3 FMUL R16, R16, R16 ;  /* 0x000000101010b220 */ /* 0x002fc60000400000 */
[----:B------:R-:W1:Y:S01]  /*0510*/  MUFU.EX2 R17, R17 ;  /* 0x0000001100117308 */ /* 0x000e620000000800 */
[----:B------:R-:W-:Y:S01]  /*0520*/  FSETP.GT.AND P3, PT, R18, 8.50705917302346158658e+37, PT ;  /* 0x7e8000001200780b */ /* 0x000fe20003f64000 */
[----:B------:R-:W-:-:S04]  /*0530*/  FADD R14, R16, 1 ;  /* 0x3f800000100e7421 */ /* 0x000fc80000000000 */
[----:B------:R-:W-:Y:S01]  /*0540*/  @P4 FMUL R12, R12, 0.25 ;  /* 0x3e8000000c0c4820 */ /* 0x000fe20000400000 */
[----:B--2---:R-:W-:Y:S01]  /*0550*/  @!P6 FMUL R13, R13, R13 ;  /* 0x0000000d0d0de220 */ /* 0x004fe20000400000 */
[----:B------:R2:W3:Y:S01]  /*0560*/  MUFU.EX2 R22, R21 ;  /* 0x0000001500167308 */ /* 0x0004e20000000800 */
[----:B------:R-:W-:-:S04]  /*0570*/  FSETP.GT.AND P6, PT, R20, 8.50705917302346158658e+37, PT ;  /* 0x7e8000001400780b */ /* 0x000fc80003fc4000 */
[----:B------:R-:W-:Y:S01]  /*0580*/  FSEL R23, R0, 1, P6 ;  /* 0x3f80000000177808 */ /* 0x000fe20003000000 */
[----:B------:R-:W-:Y:S01]  /*0590*/  @P3 FMUL R18, R18, 0.25 ;  /* 0x3e80000012123820 */ /* 0x000fe20000400000 */
[----:B-1----:R-:W-:Y:S01]  /*05a0*/  @!P5 FMUL R17, R17, R17 ;  /* 0x000000111111d220 */ /* 0x002fe20000400000 */
[----:B------:R1:W4:Y:S01]  /*05b0*/  MUFU.RCP R19, R2 ;  /* 0x0000000200137308 */ /* 0x0003220000001000 */
[----:B--2---:R-:W-:Y:S02]  /*05c0*/  FSEL R21, R0, 1, P3 ;  /* 0x3f80000000157808 */ /* 0x004fe40001800000 */
[----:B------:R-:W-:Y:S01]  /*05d0*/  FADD R17, R17, 1 ;  /* 0x3f80000011117421 */ /* 0x000fe20000000000 */
[----:B------:R-:W-:Y:S02]  /*05e0*/  FSETP.GT.AND P5, PT, R14, 8.50705917302346158658e+37, PT ;  /* 0x7e8000000e00780b */ /* 0x000fe40003fa4000 */
[----:B------:R-:W-:Y:S01]  /*05f0*/  @P6 FMUL R20, R20, 0.25 ;  /* 0x3e80000014146820 */ /* 0x000fe20000400000 */
[----:B---3--:R-:W-:Y:S01]  /*0600*/  @!P2 FMUL R22, R22, R22 ;  /* 0x000000161616a220 */ /* 0x008fe20000400000 */
[----:B------:R2:W3:Y:S01]  /*0610*/  MUFU.RCP R15, R12 ;  /* 0x0000000c000f7308 */ /* 0x0004e20000001000 */
[----:B-1----:R-:W-:Y:S01]  /*0620*/  FADD R2, R13, 1 ;  /* 0x3f8000000d027421 */ /* 0x002fe20000000000 */
[----:B------:R-:W-:Y:S01]  /*0630*/  FSETP.GT.AND P2, PT, R17, 8.50705917302346158658e+37, PT ;  /* 0x7e8000001100780b */ /* 0x000fe20003f44000 */
[----:B------:R-:W-:Y:S01]  /*0640*/  FADD R16, R22, 1 ;  /* 0x3f80000016107421 */ /* 0x000fe20000000000 */
[----:B------:R-:W-:-:S02]  /*0650*/  FSEL R22, R0, 1, P4 ;  /* 0x3f80000000167808 */ /* 0x000fc40002000000 */
[----:B------:R-:W-:Y:S02]  /*0660*/  FSETP.GT.AND P3, PT, R2, 8.50705917302346158658e+37, PT ;  /* 0x7e8000000200780b */ /* 0x000fe40003f64000 */
[----:B------:R-:W1:Y:S01]  /*0670*/  MUFU.RCP R18, R18 ;  /* 0x0000001200127308 */ /* 0x000e620000001000 */
[----:B--2---:R-:W-:Y:S01]  /*0680*/  FSEL R12, R0, 1, P1 ;  /* 0x3f800000000c7808 */ /* 0x004fe20000800000 */
[----:B------:R-:W-:Y:S01]  /*0690*/  @P5 FMUL R14, R14, 0.25 ;  /* 0x3e8000000e0e5820 */ /* 0x000fe20000400000 */
[----:B------:R-:W-:-:S03]  /*06a0*/  FSETP.GT.AND P1, PT, R16, 8.50705917302346158658e+37, PT ;  /* 0x7e8000001000780b */ /* 0x000fc60003f24000 */
[----:B----4-:R-:W-:Y:S01]  /*06b0*/  FMUL R19, R19, R12 ;  /* 0x0000000c13137220 */ /* 0x010fe20000400000 */
[----:B------:R-:W-:Y:S01]  /*06c0*/  @P2 FMUL R17, R17, 0.25 ;  /* 0x3e80000011112820 */ /* 0x000fe20000400000 */
[----:B------:R-:W2:Y:S01]  /*06d0*/  MUFU.RCP R20, R20 ;  /* 0x0000001400147308 */ /* 0x000ea20000001000 */
[----:B------:R-:W4:Y:S01]  /*06e0*/  LDC.64 R12, c[0x0][0x218] ;  /* 0x00008600ff0c7b82 */ /* 0x000f220000000a00 */
[----:B---3--:R-:W-:Y:S01]  /*06f0*/  FMUL R22, R15, R22 ;  /* 0x000000160f167220 */ /* 0x008fe20000400000 */
[----:B------:R-:W-:Y:S01]  /*0700*/  @P3 FMUL R2, R2, 0.25 ;  /* 0x3e80000002023820 */ /* 0x000fe20000400000 */
[----:B------:R-:W-:Y:S01]  /*0710*/  FSEL R15, R0, 1, P5 ;  /* 0x3f800000000f7808 */ /* 0x000fe20002800000 */
[----:B-1----:R-:W-:-:S03]  /*0720*/  FMUL R21, R18, R21 ;  /* 0x0000001512157220 */ /* 0x002fc60000400000 */
[----:B------:R-:W-:Y:S01]  /*0730*/  @P1 FMUL R16, R16, 0.25 ;  /* 0x3e80000010101820 */ /* 0x000fe20000400000 */
[----:B------:R-:W1:Y:S01]  /*0740*/  MUFU.RCP R14, R14 ;  /* 0x0000000e000e7308 */ /* 0x000e620000001000 */
[----:B------:R-:W-:Y:S01]  /*0750*/  FMUL R6, R21, R6 ;  /* 0x0000000615067220 */ /* 0x000fe20000400000 */
[----:B------:R-:W-:Y:S01]  /*0760*/  FSEL R21, R0, 1, P3 ;  /* 0x3f80000000157808 */ /* 0x000fe20001800000 */
[----:B--2---:R-:W-:Y:S02]  /*0770*/  FMUL R20, R20, R23 ;  /* 0x0000001714147220 */ /* 0x004fe40000400000 */
[----:B------:R-:W-:-:S03]  /*0780*/  FFMA R19, R19, R8, R6 ;  /* 0x0000000813137223 */ /* 0x000fc60000000006 */
[----:B------:R-:W2:Y:S01]  /*0790*/  MUFU.RCP R2, R2 ;  /* 0x0000000200027308 */ /* 0x000ea20000001000 */
[----:B------:R-:W-:Y:S01]  /*07a0*/  FSEL R6, R0, 1, P2 ;  /* 0x3f80000000067808 */ /* 0x000fe20001000000 */
[----:B------:R-:W-:-:S04]  /*07b0*/  FMUL R7, R20, R7 ;  /* 0x0000000714077220 */ /* 0x000fc80000400000 */
[----:B------:R-:W-:Y:S01]  /*07c0*/  FFMA R22, R22, R9, R7 ;  /* 0x0000000916167223 */ /* 0x000fe20000000007 */
[----:B------:R-:W-:Y:S01]  /*07d0*/  FSEL R7, R0, 1, P1 ;  /* 0x3f80000000077808 */ /* 0x000fe20000800000 */
[----:B------:R-:W3:Y:S01]  /*07e0*/  MUFU.RCP R17, R17 ;  /* 0x0000001100117308 */ /* 0x000ee20000001000 */
[----:B-1----:R-:W-:Y:S01]  /*07f0*/  FMUL R14, R14, R15 ;  /* 0x0000000f0e0e7220 */ /* 0x002fe20000400000 */
[----:B----4-:R-:W-:-:S04]  /*0800*/  IMAD.WIDE R12, R3, 0x4, R12 ;  /* 0x00000004030c7825 */ /* 0x010fc800078e020c */
[----:B------:R-:W-:Y:S01]  /*0810*/  FFMA R19, R14, R4, R19 ;  /* 0x000000040e137223 */ /* 0x000fe20000000013 */
[----:B--2---:R-:W-:Y:S01]  /*0820*/  FMUL R21, R2, R21 ;  /* 0x0000001502157220 */ /* 0x004fe20000400000 */
[----:B------:R-:W1:Y:S03]  /*0830*/  MUFU.RCP R16, R16 ;  /* 0x0000001000107308 */ /* 0x000e660000001000 */
[----:B------:R-:W-:Y:S01]  /*0840*/  FFMA R22, R21, R5, R22 ;  /* 0x0000000515167223 */ /* 0x000fe20000000016 */
[----:B---3--:R-:W-:-:S04]  /*0850*/  FMUL R6, R17, R6 ;  /* 0x0000000611067220 */ /* 0x008fc80000400000 */
[----:B------:R-:W-:Y:S01]  /*0860*/  FFMA R6, R6, R10, R19 ;  /* 0x0000000a06067223 */ /* 0x000fe20000000013 */
[----:B-1----:R-:W-:-:S04]  /*0870*/  FMUL R7, R16, R7 ;  /* 0x0000000710077220 */ /* 0x002fc80000400000 */
[----:B------:R-:W-:Y:S01]  /*0880*/  FFMA R7, R7, R11, R22 ;  /* 0x0000000b07077223 */ /* 0x000fe20000000016 */
[----:B------:R-:W-:Y:S06]  /*0890*/  @P0 EXIT ;  /* 0x000000000000094d */ /* 0x000fec0003800000 */
[----:B------:R-:W-:Y:S01]  /*08a0*/  FMUL R6, R6, 0.25 ;  /* 0x3e80000006067820 */ /* 0x000fe20000400000 */
[----:B------:R-:W-:-:S05]  /*08b0*/  FMUL R7, R7, 0.25 ;  /* 0x3e80000007077820 */ /* 0x000fca0000400000 */
[----:B------:R-:W-:Y:S01]  /*08c0*/  STG.E.64 desc[UR4][R12.64], R6 ;  /* 0x000000060c007986 */ /* 0x000fe2000c101b04 */
[----:B------:R-:W-:Y:S05]  /*08d0*/  EXIT ;  /* 0x000000000000794d */ /* 0x000fea0003800000 */
.L_x_0:
[----:B------:R-:W-:-:S00]  /*08e0*/  BRA `(.L_x_0) ;  /* 0xfffffffc00fc7947 */ /* 0x000fc0000383ffff */
[----:B------:R-:W-:-:S00]  /*08f0*/  NOP ;  /* 0x0000000000007918 */ /* 0x000fc00000000000 */
        /* <DEDUP_REMOVED lines=8> */
.L_x_1:


//--------------------- .nv.constant0.triton_poi_fused_mean_mul_sigmoid_44 --------------------------
	.section	.nv.constant0.triton_poi_fused_mean_mul_sigmoid_44,"a",@progbits
	.sectionflags	@""
	.align	4
.nv.constant0.triton_poi_fused_mean_mul_sigmoid_44:
	.zero		548
